//
// Generated by NVIDIA NVVM Compiler
//
// Compiler Build ID: CL-36424714
// Cuda compilation tools, release 13.0, V13.0.88
// Based on NVVM 20.0.0
//

.version 9.0
.target sm_100
.address_size 64

	// .globl	_ZN9cuda_demo8arraySumEPKfPf
// _ZZN9cuda_demo8arraySumEPKfPfE5sData has been demoted

.visible .entry _ZN9cuda_demo8arraySumEPKfPf(
	.param .u64 .ptr .align 1 _ZN9cuda_demo8arraySumEPKfPf_param_0,
	.param .u64 .ptr .align 1 _ZN9cuda_demo8arraySumEPKfPf_param_1
)
{
	.reg .pred 	%p<10>;
	.reg .b32 	%r<8>;
	.reg .b32 	%f<27>;
	.reg .b64 	%rd<9>;
	// demoted variable
	.shared .align 4 .b8 _ZZN9cuda_demo8arraySumEPKfPfE5sData[1024];
	ld.param.u64 	%rd2, [_ZN9cuda_demo8arraySumEPKfPf_param_0];
	ld.param.u64 	%rd1, [_ZN9cuda_demo8arraySumEPKfPf_param_1];
	cvta.to.global.u64 	%rd3, %rd2;
	mov.u32 	%r1, %ctaid.x;
	mov.u32 	%r4, %ntid.x;
	mov.u32 	%r2, %tid.x;
	mad.lo.s32 	%r5, %r1, %r4, %r2;
	mul.wide.s32 	%rd4, %r5, 4;
	add.s64 	%rd5, %rd3, %rd4;
	ld.global.f32 	%f1, [%rd5];
	shl.b32 	%r6, %r2, 2;
	mov.u32 	%r7, _ZZN9cuda_demo8arraySumEPKfPfE5sData;
	add.s32 	%r3, %r7, %r6;
	st.shared.f32 	[%r3], %f1;
	bar.sync 	0;
	setp.gt.u32 	%p1, %r2, 127;
	@%p1 bra 	$L__BB0_2;
	ld.shared.f32 	%f2, [%r3];
	ld.shared.f32 	%f3, [%r3+512];
	add.f32 	%f4, %f2, %f3;
	st.shared.f32 	[%r3], %f4;
$L__BB0_2:
	bar.sync 	0;
	setp.gt.u32 	%p2, %r2, 63;
	@%p2 bra 	$L__BB0_4;
	ld.shared.f32 	%f5, [%r3];
	ld.shared.f32 	%f6, [%r3+256];
	add.f32 	%f7, %f5, %f6;
	st.shared.f32 	[%r3], %f7;
$L__BB0_4:
	bar.sync 	0;
	setp.gt.u32 	%p3, %r2, 31;
	@%p3 bra 	$L__BB0_6;
	ld.shared.f32 	%f8, [%r3];
	ld.shared.f32 	%f9, [%r3+128];
	add.f32 	%f10, %f8, %f9;
	st.shared.f32 	[%r3], %f10;
$L__BB0_6:
	bar.sync 	0;
	setp.gt.u32 	%p4, %r2, 15;
	@%p4 bra 	$L__BB0_8;
	ld.shared.f32 	%f11, [%r3];
	ld.shared.f32 	%f12, [%r3+64];
	add.f32 	%f13, %f11, %f12;
	st.shared.f32 	[%r3], %f13;
$L__BB0_8:
	bar.sync 	0;
	setp.gt.u32 	%p5, %r2, 7;
	@%p5 bra 	$L__BB0_10;
	ld.shared.f32 	%f14, [%r3];
	ld.shared.f32 	%f15, [%r3+32];
	add.f32 	%f16, %f14, %f15;
	st.shared.f32 	[%r3], %f16;
$L__BB0_10:
	bar.sync 	0;
	setp.gt.u32 	%p6, %r2, 3;
	@%p6 bra 	$L__BB0_12;
	ld.shared.f32 	%f17, [%r3];
	ld.shared.f32 	%f18, [%r3+16];
	add.f32 	%f19, %f17, %f18;
	st.shared.f32 	[%r3], %f19;
$L__BB0_12:
	bar.sync 	0;
	setp.gt.u32 	%p7, %r2, 1;
	@%p7 bra 	$L__BB0_14;
	ld.shared.f32 	%f20, [%r3];
	ld.shared.f32 	%f21, [%r3+8];
	add.f32 	%f22, %f20, %f21;
	st.shared.f32 	[%r3], %f22;
$L__BB0_14:
	bar.sync 	0;
	setp.ne.s32 	%p8, %r2, 0;
	@%p8 bra 	$L__BB0_16;
	ld.shared.f32 	%f23, [%r3];
	ld.shared.f32 	%f24, [_ZZN9cuda_demo8arraySumEPKfPfE5sData+4];
	add.f32 	%f25, %f23, %f24;
	st.shared.f32 	[%r3], %f25;
$L__BB0_16:
	setp.ne.s32 	%p9, %r2, 0;
	bar.sync 	0;
	@%p9 bra 	$L__BB0_18;
	ld.shared.f32 	%f26, [_ZZN9cuda_demo8arraySumEPKfPfE5sData];
	cvta.to.global.u64 	%rd6, %rd1;
	mul.wide.u32 	%rd7, %r1, 4;
	add.s64 	%rd8, %rd6, %rd7;
	st.global.f32 	[%rd8], %f26;
$L__BB0_18:
	ret;

}


// ===== COMPILED SASS (sm_100) =====

	.target	sm_100

	.elftype	@"ET_EXEC"


//--------------------- .note.nv.tkinfo           --------------------------
	.section	.note.nv.tkinfo,"",@"SHT_NOTE"
	.sectionflags	@"SHF_NOTE_NV_TKINFO"
	.tkinfo
        /*0018*/ 	.word	0x00000002
        /*0030*/ 	.string	""
        /*0030*/ 	.string	"ptxas"
        /*0030*/ 	.string	"Cuda compilation tools, release 13.0, V13.0.88"
        /*0030*/ 	.string	"Build cuda_13.0.r13.0/compiler.36424714_0"
        /*0030*/ 	.string	"-arch sm_100 -m 64 "



//--------------------- .note.nv.cuinfo           --------------------------
	.section	.note.nv.cuinfo,"",@"SHT_NOTE"
	.sectionflags	@"SHF_NOTE_NV_CUINFO"
        /*0018*/ 	.short	0x0002
        /*001a*/ 	.short	0x0064
        /*001c*/ 	.short	0x0082
	.zero		2


//--------------------- .nv.info                  --------------------------
	.section	.nv.info,"",@"SHT_CUDA_INFO"
	.align	4


	//----- nvinfo : EIATTR_REGCOUNT
	.align		4
        /*0000*/ 	.byte	0x04, 0x2f
        /*0002*/ 	.short	(.L_1 - .L_0)
	.align		4
.L_0:
        /*0004*/ 	.word	index@(_ZN9cuda_demo8arraySumEPKfPf)
        /*0008*/ 	.word	0x0000000c


	//----- nvinfo : EIATTR_FRAME_SIZE
	.align		4
.L_1:
        /*000c*/ 	.byte	0x04, 0x11
        /*000e*/ 	.short	(.L_3 - .L_2)
	.align		4
.L_2:
        /*0010*/ 	.word	index@(_ZN9cuda_demo8arraySumEPKfPf)
        /*0014*/ 	.word	0x00000000


	//----- nvinfo : EIATTR_MIN_STACK_SIZE
	.align		4
.L_3:
        /*0018*/ 	.byte	0x04, 0x12
        /*001a*/ 	.short	(.L_5 - .L_4)
	.align		4
.L_4:
        /*001c*/ 	.word	index@(_ZN9cuda_demo8arraySumEPKfPf)
        /*0020*/ 	.word	0x00000000
.L_5:


//--------------------- .nv.compat                --------------------------
	.section	.nv.compat,"",@"SHT_CUDA_COMPAT_INFO"
	.align	4
        /*0000*/ 	.byte	0x02, 0x09, 0x00, 0x00, 0x02, 0x02, 0x01, 0x00, 0x02, 0x05, 0x05, 0x00, 0x03, 0x07, 0x01, 0x01
        /*0010*/ 	.byte	0x02, 0x03, 0x00, 0x00, 0x02, 0x06, 0x01, 0x00, 0x04, 0x0b, 0x08, 0x00, 0x09, 0x00, 0x00, 0x00
        /*0020*/ 	.byte	0x00, 0x00, 0x00, 0x00


//--------------------- .nv.info._ZN9cuda_demo8arraySumEPKfPf --------------------------
	.section	.nv.info._ZN9cuda_demo8arraySumEPKfPf,"",@"SHT_CUDA_INFO"
	.sectionflags	@""
	.align	4


	//----- nvinfo : EIATTR_CUDA_API_VERSION
	.align		4
        /*0000*/ 	.byte	0x04, 0x37
        /*0002*/ 	.short	(.L_7 - .L_6)
.L_6:
        /*0004*/ 	.word	0x00000082


	//----- nvinfo : EIATTR_KPARAM_INFO
	.align		4
.L_7:
        /*0008*/ 	.byte	0x04, 0x17
        /*000a*/ 	.short	(.L_9 - .L_8)
.L_8:
        /*000c*/ 	.word	0x00000000
        /*0010*/ 	.short	0x0001
        /*0012*/ 	.short	0x0008
        /*0014*/ 	.byte	0x00, 0xf5, 0x21, 0x00


	//----- nvinfo : EIATTR_KPARAM_INFO
	.align		4
.L_9:
        /*0018*/ 	.byte	0x04, 0x17
        /*001a*/ 	.short	(.L_11 - .L_10)
.L_10:
        /*001c*/ 	.word	0x00000000
        /*0020*/ 	.short	0x0000
        /*0022*/ 	.short	0x0000
        /*0024*/ 	.byte	0x00, 0xf5, 0x21, 0x00


	//----- nvinfo : EIATTR_SPARSE_MMA_MASK
	.align		4
.L_11:
        /*0028*/ 	.byte	0x03, 0x50
        /*002a*/ 	.short	0x0000


	//----- nvinfo : EIATTR_MAXREG_COUNT
	.align		4
        /*002c*/ 	.byte	0x03, 0x1b
        /*002e*/ 	.short	0x00ff


	//----- nvinfo : EIATTR_NUM_BARRIERS
	.align		4
        /*0030*/ 	.byte	0x02, 0x4c
        /*0032*/ 	.byte	0x01
	.zero		1


	//----- nvinfo : EIATTR_MERCURY_ISA_VERSION
	.align		4
        /*0034*/ 	.byte	0x03, 0x5f
        /*0036*/ 	.short	0x0101


	//----- nvinfo : EIATTR_VRC_CTA_INIT_COUNT
	.align		4
        /*0038*/ 	.byte	0x02, 0x4a
	.zero		1
	.zero		1


	//----- nvinfo : EIATTR_EXIT_INSTR_OFFSETS
	.align		4
        /*003c*/ 	.byte	0x04, 0x1c
        /*003e*/ 	.short	(.L_13 - .L_12)


	//   ....[0]....
.L_12:
        /*0040*/ 	.word	0x000003f0


	//   ....[1]....
        /*0044*/ 	.word	0x00000440


	//----- nvinfo : EIATTR_CBANK_PARAM_SIZE
	.align		4
.L_13:
        /*0048*/ 	.byte	0x03, 0x19
        /*004a*/ 	.short	0x0010


	//----- nvinfo : EIATTR_PARAM_CBANK
	.align		4
        /*004c*/ 	.byte	0x04, 0x0a
        /*004e*/ 	.short	(.L_15 - .L_14)
	.align		4
.L_14:
        /*0050*/ 	.word	index@(.nv.constant0._ZN9cuda_demo8arraySumEPKfPf)
        /*0054*/ 	.short	0x0380
        /*0056*/ 	.short	0x0010


	//----- nvinfo : EIATTR_SW_WAR
	.align		4
.L_15:
        /*0058*/ 	.byte	0x04, 0x36
        /*005a*/ 	.short	(.L_17 - .L_16)
.L_16:
        /*005c*/ 	.word	0x00000008
.L_17:


//--------------------- .nv.callgraph             --------------------------
	.section	.nv.callgraph,"",@"SHT_CUDA_CALLGRAPH"
	.align	4
	.sectionentsize	8
	.align		4
        /*0000*/ 	.word	0x00000000
	.align		4
        /*0004*/ 	.word	0xffffffff
	.align		4
        /*0008*/ 	.word	0x00000000
	.align		4
        /*000c*/ 	.word	0xfffffffe
	.align		4
        /*0010*/ 	.word	0x00000000
	.align		4
        /*0014*/ 	.word	0xfffffffd
	.align		4
        /*0018*/ 	.word	0x00000000
	.align		4
        /*001c*/ 	.word	0xfffffffc


//--------------------- .text._ZN9cuda_demo8arraySumEPKfPf --------------------------
	.section	.text._ZN9cuda_demo8arraySumEPKfPf,"ax",@progbits
	.align	128
        .global         _ZN9cuda_demo8arraySumEPKfPf
        .type           _ZN9cuda_demo8arraySumEPKfPf,@function
        .size           _ZN9cuda_demo8arraySumEPKfPf,(.L_x_1 - _ZN9cuda_demo8arraySumEPKfPf)
        .other          _ZN9cuda_demo8arraySumEPKfPf,@"STO_CUDA_ENTRY STV_DEFAULT"
_ZN9cuda_demo8arraySumEPKfPf:
.text._ZN9cuda_demo8arraySumEPKfPf:
[----:B------:R-:W-:Y:S01]  /*0000*/  LDC R1, c[0x0][0x37c] ;  /* 0x0000df00ff017b82 */ /* 0x000fe20000000800 */
[----:B------:R-:W0:Y:S07]  /*0010*/  S2R R0, SR_CTAID.X ;  /* 0x0000000000007919 */ /* 0x000e2e0000002500 */
[----:B------:R-:W1:Y:S01]  /*0020*/  LDC.64 R2, c[0x0][0x380] ;  /* 0x0000e000ff027b82 */ /* 0x000e620000000a00 */
[----:B------:R-:W0:Y:S01]  /*0030*/  LDCU UR4, c[0x0][0x360] ;  /* 0x00006c00ff0477ac */ /* 0x000e220008000800 */
[----:B------:R-:W0:Y:S01]  /*0040*/  S2R R9, SR_TID.X ;  /* 0x0000000000097919 */ /* 0x000e220000002100 */
[----:B------:R-:W2:Y:S01]  /*0050*/  LDCU.64 UR6, c[0x0][0x358] ;  /* 0x00006b00ff0677ac */ /* 0x000ea20008000a00 */
[----:B0-----:R-:W-:-:S04]  /*0060*/  IMAD R5, R0, UR4, R9 ;  /* 0x0000000400057c24 */ /* 0x001fc8000f8e0209 */
[----:B-1----:R-:W-:-:S06]  /*0070*/  IMAD.WIDE R2, R5, 0x4, R2 ;  /* 0x0000000405027825 */ /* 0x002fcc00078e0202 */
[----:B--2---:R-:W2:Y:S01]  /*0080*/  LDG.E R2, desc[UR6][R2.64] ;  /* 0x0000000602027981 */ /* 0x004ea2000c1e1900 */
[----:B------:R-:W0:Y:S01]  /*0090*/  S2UR UR5, SR_CgaCtaId ;  /* 0x00000000000579c3 */ /* 0x000e220000008800 */
[----:B------:R-:W-:Y:S01]  /*00a0*/  UMOV UR4, 0x400 ;  /* 0x0000040000047882 */ /* 0x000fe20000000000 */
[C---:B------:R-:W-:Y:S02]  /*00b0*/  ISETP.GT.U32.AND P1, PT, R9.reuse, 0x7f, PT ;  /* 0x0000007f0900780c */ /* 0x040fe40003f24070 */
[----:B------:R-:W-:Y:S01]  /*00c0*/  ISETP.GT.U32.AND P0, PT, R9, 0x3f, PT ;  /* 0x0000003f0900780c */ /* 0x000fe20003f04070 */
[----:B0-----:R-:W-:-:S06]  /*00d0*/  ULEA UR4, UR5, UR4, 0x18 ;  /* 0x0000000405047291 */ /* 0x001fcc000f8ec0ff */
[----:B------:R-:W-:-:S05]  /*00e0*/  LEA R5, R9, UR4, 0x2 ;  /* 0x0000000409057c11 */ /* 0x000fca000f8e10ff */
[----:B--2---:R-:W-:Y:S01]  /*00f0*/  STS [R5], R2 ;  /* 0x0000000205007388 */ /* 0x004fe20000000800 */
[----:B------:R-:W-:Y:S06]  /*0100*/  BAR.SYNC.DEFER_BLOCKING 0x0 ;  /* 0x0000000000007b1d */ /* 0x000fec0000010000 */
[----:B------:R-:W-:Y:S04]  /*0110*/  @!P1 LDS R4, [R5] ;  /* 0x0000000005049984 */ /* 0x000fe80000000800 */
[----:B------:R-:W0:Y:S02]  /*0120*/  @!P1 LDS R7, [R5+0x200] ;  /* 0x0002000005079984 */ /* 0x000e240000000800 */
[----:B0-----:R-:W-:-:S05]  /*0130*/  @!P1 FADD R4, R4, R7 ;  /* 0x0000000704049221 */ /* 0x001fca0000000000 */
[----:B------:R-:W-:Y:S01]  /*0140*/  @!P1 STS [R5], R4 ;  /* 0x0000000405009388 */ /* 0x000fe20000000800 */
[----:B------:R-:W-:Y:S01]  /*0150*/  BAR.SYNC.DEFER_BLOCKING 0x0 ;  /* 0x0000000000007b1d */ /* 0x000fe20000010000 */
[----:B------:R-:W-:-:S05]  /*0160*/  ISETP.GT.U32.AND P1, PT, R9, 0x1f, PT ;  /* 0x0000001f0900780c */ /* 0x000fca0003f24070 */
        /* <DEDUP_REMOVED lines=29> */
[----:B------:R-:W-:-:S05]  /*0340*/  ISETP.NE.AND P0, PT, R9, RZ, PT ;  /* 0x000000ff0900720c */ /* 0x000fca0003f05270 */
[----:B------:R-:W-:Y:S04]  /*0350*/  @!P1 LDS R3, [R5] ;  /* 0x0000000005039984 */ /* 0x000fe80000000800 */
[----:B------:R-:W0:Y:S02]  /*0360*/  @!P1 LDS R4, [R5+0x8] ;  /* 0x0000080005049984 */ /* 0x000e240000000800 */
[----:B0-----:R-:W-:-:S05]  /*0370*/  @!P1 FADD R4, R3, R4 ;  /* 0x0000000403049221 */ /* 0x001fca0000000000 */
[----:B------:R-:W-:Y:S01]  /*0380*/  @!P1 STS [R5], R4 ;  /* 0x0000000405009388 */ /* 0x000fe20000000800 */
[----:B------:R-:W-:Y:S06]  /*0390*/  BAR.SYNC.DEFER_BLOCKING 0x0 ;  /* 0x0000000000007b1d */ /* 0x000fec0000010000 */
[----:B------:R-:W-:Y:S04]  /*03a0*/  @!P0 LDS R3, [R5] ;  /* 0x0000000005038984 */ /* 0x000fe80000000800 */
[----:B------:R-:W0:Y:S02]  /*03b0*/  @!P0 LDS R6, [UR4+0x4] ;  /* 0x00000404ff068984 */ /* 0x000e240008000800 */
[----:B0-----:R-:W-:-:S05]  /*03c0*/  @!P0 FADD R6, R3, R6 ;  /* 0x0000000603068221 */ /* 0x001fca0000000000 */
[----:B------:R0:W-:Y:S01]  /*03d0*/  @!P0 STS [R5], R6 ;  /* 0x0000000605008388 */ /* 0x0001e20000000800 */
[----:B------:R-:W-:Y:S06]  /*03e0*/  BAR.SYNC.DEFER_BLOCKING 0x0 ;  /* 0x0000000000007b1d */ /* 0x000fec0000010000 */
[----:B------:R-:W-:Y:S05]  /*03f0*/  @P0 EXIT ;  /* 0x000000000000094d */ /* 0x000fea0003800000 */
[----:B0-----:R-:W0:Y:S01]  /*0400*/  LDS R5, [UR4] ;  /* 0x00000004ff057984 */ /* 0x001e220008000800 */
[----:B------:R-:W1:Y:S02]  /*0410*/  LDC.64 R2, c[0x0][0x388] ;  /* 0x0000e200ff027b82 */ /* 0x000e640000000a00 */
[----:B-1----:R-:W-:-:S05]  /*0420*/  IMAD.WIDE.U32 R2, R0, 0x4, R2 ;  /* 0x0000000400027825 */ /* 0x002fca00078e0002 */
[----:B0-----:R-:W-:Y:S01]  /*0430*/  STG.E desc[UR6][R2.64], R5 ;  /* 0x0000000502007986 */ /* 0x001fe2000c101906 */
[----:B------:R-:W-:Y:S05]  /*0440*/  EXIT ;  /* 0x000000000000794d */ /* 0x000fea0003800000 */
.L_x_0:
[----:B------:R-:W-:-:S00]  /*0450*/  BRA `(.L_x_0) ;  /* 0xfffffffc00fc7947 */ /* 0x000fc0000383ffff */
[----:B------:R-:W-:-:S00]  /*0460*/  NOP ;  /* 0x0000000000007918 */ /* 0x000fc00000000000 */
        /* <DEDUP_REMOVED lines=9> */
.L_x_1:


//--------------------- .nv.shared._ZN9cuda_demo8arraySumEPKfPf --------------------------
	.section	.nv.shared._ZN9cuda_demo8arraySumEPKfPf,"aw",@nobits
	.sectionflags	@""
	.align	4
.nv.shared._ZN9cuda_demo8arraySumEPKfPf:
	.zero		2048


//--------------------- .nv.shared.reserved.0     --------------------------
	.section	.nv.shared.reserved.0,"aw",@nobits
	.weak		__nv_reservedSMEM_offset_0_alias
	.size		__nv_reservedSMEM_offset_0_alias, 0, 64
	.other		__nv_reservedSMEM_offset_0_alias,@"STO_CUDA_RESERVED_SHARED STV_DEFAULT"
__nv_reservedSMEM_offset_0_alias:
	.zero		0
	.zero		64


//--------------------- .nv.constant0._ZN9cuda_demo8arraySumEPKfPf --------------------------
	.section	.nv.constant0._ZN9cuda_demo8arraySumEPKfPf,"a",@progbits
	.sectionflags	@""
	.align	4
.nv.constant0._ZN9cuda_demo8arraySumEPKfPf:
	.zero		912


//--------------------- SYMBOLS --------------------------

	.type		.nv.reservedSmem.offset0,@object
	.size		.nv.reservedSmem.offset0,0x4
	.type		.nv.reservedSmem.cap,@object
	.size		.nv.reservedSmem.cap,0x4
